	.headerflags	@"EF_CUDA_TEXMODE_UNIFIED EF_CUDA_64BIT_ADDRESS EF_CUDA_ACCELERATORS EF_CUDA_SM90 EF_CUDA_VIRTUAL_SM(EF_CUDA_SM90)"
	.elftype	@"ET_EXEC"


//--------------------- .nv.info                  --------------------------
	.section	.nv.info,"",@"SHT_CUDA_INFO"
	.align	4


	//----- nvinfo : EIATTR_REGCOUNT
	.align		4
        /*0000*/ 	.byte	0x04, 0x2f
        /*0002*/ 	.short	(.L_3 - .L_2)
	.align		4
.L_2:
        /*0004*/ 	.word	index@(triton_poi_fused__native_batch_norm_legit_no_training_add_leaky_relu_30)
        /*0008*/ 	.word	0x0000001c


	//----- nvinfo : EIATTR_MIN_STACK_SIZE
	.align		4
.L_3:
        /*000c*/ 	.byte	0x04, 0x12
        /*000e*/ 	.short	(.L_5 - .L_4)
	.align		4
.L_4:
        /*0010*/ 	.word	index@(triton_poi_fused__native_batch_norm_legit_no_training_add_leaky_relu_30)
        /*0014*/ 	.word	0x00000000


	//----- nvinfo : EIATTR_FRAME_SIZE
	.align		4
.L_5:
        /*0018*/ 	.byte	0x04, 0x11
        /*001a*/ 	.short	(.L_7 - .L_6)
	.align		4
.L_6:
        /*001c*/ 	.word	index@(triton_poi_fused__native_batch_norm_legit_no_training_add_leaky_relu_30)
        /*0020*/ 	.word	0x00000000


	//----- nvinfo : EIATTR_MIN_STACK_SIZE
	.align		4
.L_7:
        /*0024*/ 	.byte	0x04, 0x12
        /*0026*/ 	.short	(.L_9 - .L_8)
	.align		4
.L_8:
        /*0028*/ 	.word	index@(triton_poi_fused__native_batch_norm_legit_no_training_add_leaky_relu_30)
        /*002c*/ 	.word	0x00000000
.L_9:


//--------------------- .nv.info.triton_poi_fused__native_batch_norm_legit_no_training_add_leaky_relu_30 --------------------------
	.section	.nv.info.triton_poi_fused__native_batch_norm_legit_no_training_add_leaky_relu_30,"",@"SHT_CUDA_INFO"
	.sectionflags	@""
	.align	4


	//----- nvinfo : EIATTR_CUDA_API_VERSION
	.align		4
        /*0000*/ 	.byte	0x04, 0x37
        /*0002*/ 	.short	(.L_11 - .L_10)
.L_10:
        /*0004*/ 	.word	0x0000007c


	//----- nvinfo : EIATTR_KPARAM_INFO
	.align		4
.L_11:
        /*0008*/ 	.byte	0x04, 0x17
        /*000a*/ 	.short	(.L_13 - .L_12)
.L_12:
        /*000c*/ 	.word	0x00000000
        /*0010*/ 	.short	0x0008
        /*0012*/ 	.short	0x003c
        /*0014*/ 	.byte	0x00, 0xf0, 0x11, 0x00


	//----- nvinfo : EIATTR_KPARAM_INFO
	.align		4
.L_13:
        /*0018*/ 	.byte	0x04, 0x17
        /*001a*/ 	.short	(.L_15 - .L_14)
.L_14:
        /*001c*/ 	.word	0x00000000
        /*0020*/ 	.short	0x0007
        /*0022*/ 	.short	0x0038
        /*0024*/ 	.byte	0x00, 0xf0, 0x11, 0x00


	//----- nvinfo : EIATTR_KPARAM_INFO
	.align		4
.L_15:
        /*0028*/ 	.byte	0x04, 0x17
        /*002a*/ 	.short	(.L_17 - .L_16)
.L_16:
        /*002c*/ 	.word	0x00000000
        /*0030*/ 	.short	0x0006
        /*0032*/ 	.short	0x0030
        /*0034*/ 	.byte	0x00, 0xf4, 0x21, 0x00


	//----- nvinfo : EIATTR_KPARAM_INFO
	.align		4
.L_17:
        /*0038*/ 	.byte	0x04, 0x17
        /*003a*/ 	.short	(.L_19 - .L_18)
.L_18:
        /*003c*/ 	.word	0x00000000
        /*0040*/ 	.short	0x0005
        /*0042*/ 	.short	0x0028
        /*0044*/ 	.byte	0x00, 0xf4, 0x21, 0x00


	//----- nvinfo : EIATTR_KPARAM_INFO
	.align		4
.L_19:
        /*0048*/ 	.byte	0x04, 0x17
        /*004a*/ 	.short	(.L_21 - .L_20)
.L_20:
        /*004c*/ 	.word	0x00000000
        /*0050*/ 	.short	0x0004
        /*0052*/ 	.short	0x0020
        /*0054*/ 	.byte	0x00, 0xf4, 0x21, 0x00


	//----- nvinfo : EIATTR_KPARAM_INFO
	.align		4
.L_21:
        /*0058*/ 	.byte	0x04, 0x17
        /*005a*/ 	.short	(.L_23 - .L_22)
.L_22:
        /*005c*/ 	.word	0x00000000
        /*0060*/ 	.short	0x0003
        /*0062*/ 	.short	0x0018
        /*0064*/ 	.byte	0x00, 0xf4, 0x21, 0x00


	//----- nvinfo : EIATTR_KPARAM_INFO
	.align		4
.L_23:
        /*0068*/ 	.byte	0x04, 0x17
        /*006a*/ 	.short	(.L_25 - .L_24)
.L_24:
        /*006c*/ 	.word	0x00000000
        /*0070*/ 	.short	0x0002
        /*0072*/ 	.short	0x0010
        /*0074*/ 	.byte	0x00, 0xf4, 0x21, 0x00


	//----- nvinfo : EIATTR_KPARAM_INFO
	.align		4
.L_25:
        /*0078*/ 	.byte	0x04, 0x17
        /*007a*/ 	.short	(.L_27 - .L_26)
.L_26:
        /*007c*/ 	.word	0x00000000
        /*0080*/ 	.short	0x0001
        /*0082*/ 	.short	0x0008
        /*0084*/ 	.byte	0x00, 0xf4, 0x21, 0x00


	//----- nvinfo : EIATTR_KPARAM_INFO
	.align		4
.L_27:
        /*0088*/ 	.byte	0x04, 0x17
        /*008a*/ 	.short	(.L_29 - .L_28)
.L_28:
        /*008c*/ 	.word	0x00000000
        /*0090*/ 	.short	0x0000
        /*0092*/ 	.short	0x0000
        /*0094*/ 	.byte	0x00, 0xf4, 0x21, 0x00


	//----- nvinfo : EIATTR_SPARSE_MMA_MASK
	.align		4
.L_29:
        /*0098*/ 	.byte	0x03, 0x50
        /*009a*/ 	.short	0x0000


	//----- nvinfo : EIATTR_MAXREG_COUNT
	.align		4
        /*009c*/ 	.byte	0x03, 0x1b
        /*009e*/ 	.short	0x00ff


	//----- nvinfo : EIATTR_EXIT_INSTR_OFFSETS
	.align		4
        /*00a0*/ 	.byte	0x04, 0x1c
        /*00a2*/ 	.short	(.L_31 - .L_30)


	//   ....[0]....
.L_30:
        /*00a4*/ 	.word	0x000005f0


	//   ....[1]....
        /*00a8*/ 	.word	0x000006c0


	//----- nvinfo : EIATTR_REQNTID
	.align		4
.L_31:
        /*00ac*/ 	.byte	0x04, 0x10
        /*00ae*/ 	.short	(.L_33 - .L_32)
.L_32:
        /*00b0*/ 	.word	0x00000080
        /*00b4*/ 	.word	0x00000001
        /*00b8*/ 	.word	0x00000001


	//----- nvinfo : EIATTR_CBANK_PARAM_SIZE
	.align		4
.L_33:
        /*00bc*/ 	.byte	0x03, 0x19
        /*00be*/ 	.short	0x0040


	//----- nvinfo : EIATTR_PARAM_CBANK
	.align		4
        /*00c0*/ 	.byte	0x04, 0x0a
        /*00c2*/ 	.short	(.L_35 - .L_34)
	.align		4
.L_34:
        /*00c4*/ 	.word	index@(.nv.constant0.triton_poi_fused__native_batch_norm_legit_no_training_add_leaky_relu_30)
        /*00c8*/ 	.short	0x0210
        /*00ca*/ 	.short	0x0040


	//----- nvinfo : EIATTR_SW_WAR
	.align		4
.L_35:
        /*00cc*/ 	.byte	0x04, 0x36
        /*00ce*/ 	.short	(.L_37 - .L_36)
.L_36:
        /*00d0*/ 	.word	0x00000008
.L_37:


//--------------------- .nv.callgraph             --------------------------
	.section	.nv.callgraph,"",@"SHT_CUDA_CALLGRAPH"
	.align	4
	.sectionentsize	8
	.align		4
        /*0000*/ 	.word	0x00000000
	.align		4
        /*0004*/ 	.word	0xffffffff
	.align		4
        /*0008*/ 	.word	0x00000000
	.align		4
        /*000c*/ 	.word	0xfffffffe
	.align		4
        /*0010*/ 	.word	0x00000000
	.align		4
        /*0014*/ 	.word	0xfffffffd
	.align		4
        /*0018*/ 	.word	0x00000000
	.align		4
        /*001c*/ 	.word	0xfffffffc


//--------------------- .nv.constant4             --------------------------
	.section	.nv.constant4,"a",@progbits
	.align	8
	.align		8
.nv.constant4:
        /*0000*/ 	.dword	_$_str
	.align		8
        /*0008*/ 	.dword	_$_str_$_2


//--------------------- .text.triton_poi_fused__native_batch_norm_legit_no_training_add_leaky_relu_30 --------------------------
	.section	.text.triton_poi_fused__native_batch_norm_legit_no_training_add_leaky_relu_30,"ax",@progbits
	.sectionflags	@"SHF_BARRIERS=1"
	.align	128
        .global         triton_poi_fused__native_batch_norm_legit_no_training_add_leaky_relu_30
        .type           triton_poi_fused__native_batch_norm_legit_no_training_add_leaky_relu_30,@function
        .size           triton_poi_fused__native_batch_norm_legit_no_training_add_leaky_relu_30,(.L_x_1 - triton_poi_fused__native_batch_norm_legit_no_training_add_leaky_relu_30)
        .other          triton_poi_fused__native_batch_norm_legit_no_training_add_leaky_relu_30,@"STO_CUDA_ENTRY STV_DEFAULT"
triton_poi_fused__native_batch_norm_legit_no_training_add_leaky_relu_30:
.text.triton_poi_fused__native_batch_norm_legit_no_training_add_leaky_relu_30:
[----:B------:R-:W0:Y:S01]  /*0000*/  LDC R1, c[0x0][0x28] ;  /* 0x00000a00ff017b82 */ /* 0x000e220000000800 */
[----:B------:R-:W1:Y:S07]  /*0010*/  S2R R8, SR_TID.X ;  /* 0x0000000000087919 */ /* 0x000e6e0000002100 */
[----:B------:R-:W2:Y:S01]  /*0020*/  S2UR UR5, SR_CTAID.X ;  /* 0x00000000000579c3 */ /* 0x000ea20000002500 */
[----:B------:R-:W-:Y:S01]  /*0030*/  CS2R R6, SRZ ;  /* 0x0000000000067805 */ /* 0x000fe2000001ff00 */
[----:B------:R-:W-:-:S06]  /*0040*/  ULDC.64 UR8, c[0x0][0x208] ;  /* 0x0000820000087ab9 */ /* 0x000fcc0000000a00 */
[----:B------:R-:W3:Y:S08]  /*0050*/  LDC.64 R2, c[0x0][0x220] ;  /* 0x00008800ff027b82 */ /* 0x000ef00000000a00 */
[----:B------:R-:W4:Y:S01]  /*0060*/  S2UR UR4, SR_CTAID.Y ;  /* 0x00000000000479c3 */ /* 0x000f220000002600 */
[----:B--2---:R-:W-:-:S07]  /*0070*/  USHF.L.U32 UR5, UR5, 0x4, URZ ;  /* 0x0000000405057899 */ /* 0x004fce000800063f */
[----:B------:R-:W2:Y:S01]  /*0080*/  LDC.64 R12, c[0x0][0x210] ;  /* 0x00008400ff0c7b82 */ /* 0x000ea20000000a00 */
[----:B-1----:R-:W-:-:S07]  /*0090*/  IMAD.SHL.U32 R0, R8, 0x2, RZ ;  /* 0x0000000208007824 */ /* 0x002fce00078e00ff */
[----:B------:R-:W1:Y:S01]  /*00a0*/  LDC.64 R18, c[0x0][0x218] ;  /* 0x00008600ff127b82 */ /* 0x000e620000000a00 */
[----:B------:R-:W-:-:S04]  /*00b0*/  LOP3.LUT R0, R0, 0xe, RZ, 0xc0, !PT ;  /* 0x0000000e00007812 */ /* 0x000fc800078ec0ff */
[----:B------:R-:W-:-:S03]  /*00c0*/  LOP3.LUT R17, R0, UR5, RZ, 0xfc, !PT ;  /* 0x0000000500117c12 */ /* 0x000fc6000f8efcff */
[----:B------:R-:W5:Y:S01]  /*00d0*/  LDC.64 R14, c[0x0][0x230] ;  /* 0x00008c00ff0e7b82 */ /* 0x000f620000000a00 */
[C---:B------:R-:W-:Y:S01]  /*00e0*/  ISETP.GE.AND P1, PT, R17.reuse, 0x400, PT ;  /* 0x000004001100780c */ /* 0x040fe20003f26270 */
[----:B---3--:R-:W-:-:S06]  /*00f0*/  IMAD.WIDE R2, R17, 0x4, R2 ;  /* 0x0000000411027825 */ /* 0x008fcc00078e0202 */
[----:B------:R-:W3:Y:S06]  /*0100*/  LDC.64 R10, c[0x0][0x228] ;  /* 0x00008a00ff0a7b82 */ /* 0x000eec0000000a00 */
[----:B------:R1:W2:Y:S01]  /*0110*/  @!P1 LDG.E.EL.64 R6, desc[UR8][R2.64] ;  /* 0x0000000802069981 */ /* 0x0002a2000c2e1b00 */
[----:B------:R-:W-:Y:S01]  /*0120*/  SHF.R.U32.HI R9, RZ, 0x3, R8 ;  /* 0x00000003ff097819 */ /* 0x000fe20000011608 */
[----:B----4-:R-:W-:Y:S01]  /*0130*/  USHF.L.U32 UR4, UR4, 0x4, URZ ;  /* 0x0000000404047899 */ /* 0x010fe2000800063f */
[----:B------:R-:W-:Y:S01]  /*0140*/  CS2R R4, SRZ ;  /* 0x0000000000047805 */ /* 0x000fe2000001ff00 */
[----:B-1----:R-:W-:Y:S01]  /*0150*/  IMAD.WIDE R20, R17, 0x4, R18 ;  /* 0x0000000411147825 */ /* 0x002fe200078e0212 */
[----:B------:R-:W-:Y:S01]  /*0160*/  SGXT.U32 R9, R9, 0x4 ;  /* 0x000000040909781a */ /* 0x000fe20000000000 */
[----:B------:R-:W1:Y:S02]  /*0170*/  LDC.64 R24, c[0x0][0x238] ;  /* 0x00008e00ff187b82 */ /* 0x000e640000000a00 */
[----:B-----5:R-:W-:Y:S01]  /*0180*/  IMAD.WIDE R22, R17, 0x4, R14 ;  /* 0x0000000411167825 */ /* 0x020fe200078e020e */
[----:B------:R-:W-:-:S02]  /*0190*/  LOP3.LUT R16, R9, UR4, RZ, 0xfc, !PT ;  /* 0x0000000409107c12 */ /* 0x000fc4000f8efcff */
[----:B0-----:R-:W-:Y:S01]  /*01a0*/  CS2R R2, SRZ ;  /* 0x0000000000027805 */ /* 0x001fe2000001ff00 */
[----:B------:R-:W4:Y:S01]  /*01b0*/  @!P1 LDG.E.EL.64 R4, desc[UR8][R20.64] ;  /* 0x0000000814049981 */ /* 0x000f22000c2e1b00 */
[C---:B------:R-:W-:Y:S01]  /*01c0*/  ISETP.LT.AND P0, PT, R16.reuse, 0x10, !P1 ;  /* 0x000000101000780c */ /* 0x040fe20004f01270 */
[----:B------:R-:W-:Y:S02]  /*01d0*/  IMAD R16, R16, 0x400, R17 ;  /* 0x0000040010107824 */ /* 0x000fe400078e0211 */
[----:B---3--:R-:W-:-:S04]  /*01e0*/  IMAD.WIDE R10, R17, 0x4, R10 ;  /* 0x00000004110a7825 */ /* 0x008fc800078e020a */
[----:B--2---:R-:W-:Y:S01]  /*01f0*/  IMAD.WIDE R12, R16, 0x4, R12 ;  /* 0x00000004100c7825 */ /* 0x004fe200078e020c */
[----:B------:R-:W-:Y:S02]  /*0200*/  CS2R R18, SRZ ;  /* 0x0000000000127805 */ /* 0x000fe4000001ff00 */
[----:B------:R-:W-:-:S03]  /*0210*/  CS2R R14, SRZ ;  /* 0x00000000000e7805 */ /* 0x000fc6000001ff00 */
[----:B------:R0:W4:Y:S04]  /*0220*/  @P0 LDG.E.EL.64 R2, desc[UR8][R12.64] ;  /* 0x000000080c020981 */ /* 0x000128000c2e1b00 */
[----:B------:R-:W2:Y:S04]  /*0230*/  @!P1 LDG.E.EL.64 R18, desc[UR8][R10.64] ;  /* 0x000000080a129981 */ /* 0x000ea8000c2e1b00 */
[----:B------:R-:W2:Y:S01]  /*0240*/  @!P1 LDG.E.EL.64 R14, desc[UR8][R22.64] ;  /* 0x00000008160e9981 */ /* 0x000ea2000c2e1b00 */
[----:B-1----:R-:W-:Y:S01]  /*0250*/  IMAD.WIDE R24, R16, 0x4, R24 ;  /* 0x0000000410187825 */ /* 0x002fe200078e0218 */
[----:B------:R-:W-:-:S06]  /*0260*/  CS2R R16, SRZ ;  /* 0x0000000000107805 */ /* 0x000fcc000001ff00 */
[----:B------:R-:W3:Y:S01]  /*0270*/  @P0 LDG.E.EL.64 R16, desc[UR8][R24.64] ;  /* 0x0000000818100981 */ /* 0x000ee2000c2e1b00 */
[----:B------:R-:W1:Y:S01]  /*0280*/  S2UR UR7, SR_CgaCtaId ;  /* 0x00000000000779c3 */ /* 0x000e620000008800 */
[----:B------:R-:W-:Y:S02]  /*0290*/  UMOV UR6, 0x400 ;  /* 0x0000040000067882 */ /* 0x000fe40000000000 */
[----:B-1----:R-:W-:Y:S01]  /*02a0*/  UPRMT UR6, UR7, 0x654, UR6 ;  /* 0x0000065407067896 */ /* 0x002fe20008000006 */
[----:B------:R-:W-:Y:S01]  /*02b0*/  LOP3.LUT R0, R0, UR4, RZ, 0xfc, !PT ;  /* 0x0000000400007c12 */ /* 0x000fe2000f8efcff */
[----:B------:R-:W-:Y:S01]  /*02c0*/  FADD R6, R6, 9.9999997473787516356e-06 ;  /* 0x3727c5ac06067421 */ /* 0x000fe20000000000 */
[----:B------:R-:W-:-:S03]  /*02d0*/  FADD R7, R7, 9.9999997473787516356e-06 ;  /* 0x3727c5ac07077421 */ /* 0x000fc60000000000 */
[----:B0-----:R-:W0:Y:S08]  /*02e0*/  MUFU.SQRT R12, R6 ;  /* 0x00000006000c7308 */ /* 0x001e300000002000 */
[----:B------:R-:W1:Y:S01]  /*02f0*/  MUFU.SQRT R13, R7 ;  /* 0x00000007000d7308 */ /* 0x000e620000002000 */
[C---:B0-----:R-:W-:Y:S02]  /*0300*/  FSETP.GT.AND P0, PT, R12.reuse, 8.50705917302346158658e+37, PT ;  /* 0x7e8000000c00780b */ /* 0x041fe40003f04000 */
[----:B------:R-:W-:-:S02]  /*0310*/  FSETP.GEU.AND P2, PT, R12, 1.175494350822287508e-38, PT ;  /* 0x008000000c00780b */ /* 0x000fc40003f4e000 */
[C---:B-1----:R-:W-:Y:S02]  /*0320*/  FSETP.GT.AND P1, PT, R13.reuse, 8.50705917302346158658e+37, PT ;  /* 0x7e8000000d00780b */ /* 0x042fe40003f24000 */
[----:B------:R-:W-:-:S07]  /*0330*/  FSETP.GEU.AND P3, PT, R13, 1.175494350822287508e-38, PT ;  /* 0x008000000d00780b */ /* 0x000fce0003f6e000 */
[----:B------:R-:W-:-:S04]  /*0340*/  @P0 FMUL R12, R12, 0.25 ;  /* 0x3e8000000c0c0820 */ /* 0x000fc80000400000 */
[----:B------:R-:W-:Y:S01]  /*0350*/  @!P2 FMUL R12, R12, 16777216 ;  /* 0x4b8000000c0ca820 */ /* 0x000fe20000400000 */
[----:B------:R-:W-:-:S04]  /*0360*/  @P1 FMUL R13, R13, 0.25 ;  /* 0x3e8000000d0d1820 */ /* 0x000fc80000400000 */
[----:B------:R-:W-:Y:S01]  /*0370*/  @!P3 FMUL R13, R13, 16777216 ;  /* 0x4b8000000d0db820 */ /* 0x000fe20000400000 */
[----:B------:R-:W0:Y:S01]  /*0380*/  MUFU.RCP R12, R12 ;  /* 0x0000000c000c7308 */ /* 0x000e220000001000 */
[----:B------:R-:W-:-:S07]  /*0390*/  IMAD.MOV.U32 R6, RZ, RZ, 0x3e800000 ;  /* 0x3e800000ff067424 */ /* 0x000fce00078e00ff */
[----:B------:R-:W1:Y:S01]  /*03a0*/  MUFU.RCP R13, R13 ;  /* 0x0000000d000d7308 */ /* 0x000e620000001000 */
[C---:B------:R-:W-:Y:S02]  /*03b0*/  FSEL R7, R6.reuse, 1, P0 ;  /* 0x3f80000006077808 */ /* 0x040fe40000000000 */
[----:B------:R-:W-:-:S03]  /*03c0*/  FSEL R6, R6, 1, P1 ;  /* 0x3f80000006067808 */ /* 0x000fc60000800000 */
[----:B------:R-:W-:Y:S02]  /*03d0*/  @!P2 FMUL R7, R7, 16777216 ;  /* 0x4b8000000707a820 */ /* 0x000fe40000400000 */
[----:B------:R-:W-:Y:S01]  /*03e0*/  @!P3 FMUL R6, R6, 16777216 ;  /* 0x4b8000000606b820 */ /* 0x000fe20000400000 */
[----:B----4-:R-:W-:Y:S01]  /*03f0*/  FADD R2, -R4, R2 ;  /* 0x0000000204027221 */ /* 0x010fe20000000100 */
[----:B0-----:R-:W-:Y:S01]  /*0400*/  FMUL R7, R12, R7 ;  /* 0x000000070c077220 */ /* 0x001fe20000400000 */
[----:B------:R-:W-:Y:S01]  /*0410*/  FADD R3, -R5, R3 ;  /* 0x0000000305037221 */ /* 0x000fe20000000100 */
[----:B-1----:R-:W-:Y:S02]  /*0420*/  FMUL R6, R13, R6 ;  /* 0x000000060d067220 */ /* 0x002fe40000400000 */
[----:B------:R-:W-:Y:S02]  /*0430*/  FMUL R7, R2, R7 ;  /* 0x0000000702077220 */ /* 0x000fe40000400000 */
[----:B------:R-:W-:-:S02]  /*0440*/  FMUL R6, R3, R6 ;  /* 0x0000000603067220 */ /* 0x000fc40000400000 */
[----:B--2---:R-:W-:Y:S02]  /*0450*/  FFMA R7, R7, R18, R14 ;  /* 0x0000001207077223 */ /* 0x004fe4000000000e */
[----:B------:R-:W-:Y:S01]  /*0460*/  FFMA R6, R6, R19, R15 ;  /* 0x0000001306067223 */ /* 0x000fe2000000000f */
[----:B------:R-:W-:Y:S02]  /*0470*/  IMAD.SHL.U32 R2, R8, 0x20, RZ ;  /* 0x0000002008027824 */ /* 0x000fe400078e00ff */
[----:B------:R-:W-:Y:S02]  /*0480*/  FSETP.GT.AND P0, PT, R7, RZ, PT ;  /* 0x000000ff0700720b */ /* 0x000fe40003f04000 */
[----:B------:R-:W-:Y:S02]  /*0490*/  FSETP.GT.AND P1, PT, R6, RZ, PT ;  /* 0x000000ff0600720b */ /* 0x000fe40003f24000 */
[----:B------:R-:W-:-:S04]  /*04a0*/  LOP3.LUT R2, R2, 0xe0, RZ, 0xc0, !PT ;  /* 0x000000e002027812 */ /* 0x000fc800078ec0ff */
[C---:B------:R-:W-:Y:S02]  /*04b0*/  LOP3.LUT R4, R2.reuse, 0x10, RZ, 0xfc, !PT ;  /* 0x0000001002047812 */ /* 0x040fe400078efcff */
[C---:B------:R-:W-:Y:S02]  /*04c0*/  LOP3.LUT R3, R2.reuse, R9, RZ, 0xfc, !PT ;  /* 0x0000000902037212 */ /* 0x040fe400078efcff */
[----:B------:R-:W-:Y:S01]  /*04d0*/  LEA.HI R2, R2, UR6, RZ, 0x1f ;  /* 0x0000000602027c11 */ /* 0x000fe2000f8ff8ff */
[----:B------:R-:W-:Y:S01]  /*04e0*/  @!P0 FMUL R7, R7, 0.10000000149011611938 ;  /* 0x3dcccccd07078820 */ /* 0x000fe20000400000 */
[----:B------:R-:W-:Y:S01]  /*04f0*/  LEA.HI R4, R4, UR6, RZ, 0x1f ;  /* 0x0000000604047c11 */ /* 0x000fe2000f8ff8ff */
[----:B------:R-:W-:Y:S02]  /*0500*/  @!P1 FMUL R6, R6, 0.10000000149011611938 ;  /* 0x3dcccccd06069820 */ /* 0x000fe40000400000 */
[----:B------:R-:W-:Y:S02]  /*0510*/  IMAD R5, R3, 0x4, R2 ;  /* 0x0000000403057824 */ /* 0x000fe400078e0202 */
[----:B---3--:R-:W-:Y:S01]  /*0520*/  FADD R16, R7, R16 ;  /* 0x0000001007107221 */ /* 0x008fe20000000000 */
[----:B------:R-:W-:Y:S01]  /*0530*/  LEA R4, R3, R4, 0x2 ;  /* 0x0000000403047211 */ /* 0x000fe200078e10ff */
[----:B------:R-:W-:-:S03]  /*0540*/  FADD R17, R6, R17 ;  /* 0x0000001106117221 */ /* 0x000fc60000000000 */
[----:B------:R0:W-:Y:S04]  /*0550*/  STS [R5], R16 ;  /* 0x0000001005007388 */ /* 0x0001e80000000800 */
[----:B------:R0:W-:Y:S01]  /*0560*/  STS [R4+0x40], R17 ;  /* 0x0000401104007388 */ /* 0x0001e20000000800 */
[----:B------:R-:W-:Y:S01]  /*0570*/  LOP3.LUT R9, R9, UR5, RZ, 0xfc, !PT ;  /* 0x0000000509097c12 */ /* 0x000fe2000f8efcff */
[----:B------:R-:W-:Y:S03]  /*0580*/  BAR.SYNC.DEFER_BLOCKING 0x0 ;  /* 0x0000000000007b1d */ /* 0x000fe60000010000 */
[----:B------:R-:W-:Y:S01]  /*0590*/  ISETP.GE.AND P0, PT, R9, 0x400, PT ;  /* 0x000004000900780c */ /* 0x000fe20003f06270 */
[----:B------:R-:W-:-:S03]  /*05a0*/  IMAD.SHL.U32 R2, R8, 0x8, RZ ;  /* 0x0000000808027824 */ /* 0x000fc600078e00ff */
[----:B------:R-:W-:Y:S02]  /*05b0*/  ISETP.LT.AND P0, PT, R0, 0x10, !P0 ;  /* 0x000000100000780c */ /* 0x000fe40004701270 */
[----:B------:R-:W-:Y:S02]  /*05c0*/  LOP3.LUT R8, R8, 0x78, RZ, 0xc0, !PT ;  /* 0x0000007808087812 */ /* 0x000fe400078ec0ff */
[----:B------:R-:W-:-:S04]  /*05d0*/  LOP3.LUT R3, R2, 0x3f8, RZ, 0xc0, !PT ;  /* 0x000003f802037812 */ /* 0x000fc800078ec0ff */
[----:B------:R-:W-:-:S05]  /*05e0*/  IADD3 R8, R3, UR6, R8 ;  /* 0x0000000603087c10 */ /* 0x000fca000fffe008 */
[----:B0-----:R-:W-:Y:S05]  /*05f0*/  @!P0 EXIT ;  /* 0x000000000000894d */ /* 0x001fea0003800000 */
[----:B------:R-:W0:Y:S01]  /*0600*/  LDS.64 R10, [R8] ;  /* 0x00000000080a7984 */ /* 0x000e220000000a00 */
[----:B------:R-:W-:Y:S01]  /*0610*/  SHF.R.S32.HI R5, RZ, 0x1f, R0 ;  /* 0x0000001fff057819 */ /* 0x000fe20000011400 */
[----:B------:R-:W1:Y:S03]  /*0620*/  LDC.64 R2, c[0x0][0x240] ;  /* 0x00009000ff027b82 */ /* 0x000e660000000a00 */
[----:B------:R-:W-:-:S04]  /*0630*/  LEA.HI R5, R5, R0, RZ, 0x2 ;  /* 0x0000000005057211 */ /* 0x000fc800078f10ff */
[C---:B------:R-:W-:Y:S01]  /*0640*/  LOP3.LUT R7, R5.reuse, 0xfffffffc, RZ, 0xc0, !PT ;  /* 0xfffffffc05077812 */ /* 0x040fe200078ec0ff */
[----:B------:R-:W-:-:S04]  /*0650*/  IMAD.SHL.U32 R5, R5, 0x400, RZ ;  /* 0x0000040005057824 */ /* 0x000fc800078e00ff */
[----:B------:R-:W-:Y:S01]  /*0660*/  IMAD.IADD R0, R0, 0x1, -R7 ;  /* 0x0000000100007824 */ /* 0x000fe200078e0a07 */
[----:B------:R-:W-:-:S04]  /*0670*/  LOP3.LUT R5, R5, 0xfffff000, RZ, 0xc0, !PT ;  /* 0xfffff00005057812 */ /* 0x000fc800078ec0ff */
[----:B------:R-:W-:-:S05]  /*0680*/  LEA R0, R9, R0, 0x2 ;  /* 0x0000000009007211 */ /* 0x000fca00078e10ff */
[----:B------:R-:W-:-:S04]  /*0690*/  IMAD.IADD R5, R0, 0x1, R5 ;  /* 0x0000000100057824 */ /* 0x000fc800078e0205 */
[----:B-1----:R-:W-:-:S05]  /*06a0*/  IMAD.WIDE R2, R5, 0x4, R2 ;  /* 0x0000000405027825 */ /* 0x002fca00078e0202 */
[----:B0-----:R-:W-:Y:S01]  /*06b0*/  STG.E.64 desc[UR8][R2.64], R10 ;  /* 0x0000000a02007986 */ /* 0x001fe2000c101b08 */
[----:B------:R-:W-:Y:S05]  /*06c0*/  EXIT ;  /* 0x000000000000794d */ /* 0x000fea0003800000 */
.L_x_0:
[----:B------:R-:W-:-:S00]  /*06d0*/  BRA `(.L_x_0) ;  /* 0xfffffffc00fc7947 */ /* 0x000fc0000383ffff */
[----:B------:R-:W-:-:S00]  /*06e0*/  NOP ;  /* 0x0000000000007918 */ /* 0x000fc00000000000 */
        /* <DEDUP_REMOVED lines=9> */
.L_x_1:


//--------------------- .nv.global.init           --------------------------
	.section	.nv.global.init,"aw",@progbits
.nv.global.init:
	.type		_$_str,@object
	.size		_$_str,(_$_str_$_2 - _$_str)
_$_str:
        /*0000*/ 	.byte	0x5f, 0x5f, 0x43, 0x55, 0x44, 0x41, 0x5f, 0x46, 0x54, 0x5a, 0x00
	.type		_$_str_$_2,@object
	.size		_$_str_$_2,(.L_1 - _$_str_$_2)
_$_str_$_2:
        /*000b*/ 	.byte	0x5f, 0x5f, 0x43, 0x55, 0x44, 0x41, 0x5f, 0x50, 0x52, 0x45, 0x43, 0x5f, 0x53, 0x51, 0x52, 0x54
        /*001b*/ 	.byte	0x00
.L_1:


//--------------------- .nv.shared.triton_poi_fused__native_batch_norm_legit_no_training_add_leaky_relu_30 --------------------------
	.section	.nv.shared.triton_poi_fused__native_batch_norm_legit_no_training_add_leaky_relu_30,"aw",@nobits
	.sectionflags	@""
	.align	16
	.zero		1024


//--------------------- .nv.constant0.triton_poi_fused__native_batch_norm_legit_no_training_add_leaky_relu_30 --------------------------
	.section	.nv.constant0.triton_poi_fused__native_batch_norm_legit_no_training_add_leaky_relu_30,"a",@progbits
	.sectionflags	@""
	.align	4
.nv.constant0.triton_poi_fused__native_batch_norm_legit_no_training_add_leaky_relu_30:
	.zero		592
